//
// Generated by NVIDIA NVVM Compiler
//
// Compiler Build ID: CL-36424714
// Cuda compilation tools, release 13.0, V13.0.88
// Based on NVVM 20.0.0
//

.version 9.0
.target sm_100
.address_size 64

	// .globl	_Z14process_structP9my_struct

.visible .entry _Z14process_structP9my_struct(
	.param .u64 .ptr .align 1 _Z14process_structP9my_struct_param_0
)
{
	.reg .b32 	%r<5>;
	.reg .b64 	%rd<3>;

	ld.param.u64 	%rd1, [_Z14process_structP9my_struct_param_0];
	cvta.to.global.u64 	%rd2, %rd1;
	ld.global.u32 	%r1, [%rd2];
	ld.global.u32 	%r2, [%rd2+4];
	add.s32 	%r3, %r1, 1;
	st.global.u32 	[%rd2], %r3;
	add.s32 	%r4, %r2, 2;
	st.global.u32 	[%rd2+4], %r4;
	ret;

}


// ===== COMPILED SASS (sm_100) =====

	.target	sm_100

	.elftype	@"ET_EXEC"


//--------------------- .note.nv.tkinfo           --------------------------
	.section	.note.nv.tkinfo,"",@"SHT_NOTE"
	.sectionflags	@"SHF_NOTE_NV_TKINFO"
	.tkinfo
        /*0018*/ 	.word	0x00000002
        /*0030*/ 	.string	""
        /*0030*/ 	.string	"ptxas"
        /*0030*/ 	.string	"Cuda compilation tools, release 13.0, V13.0.88"
        /*0030*/ 	.string	"Build cuda_13.0.r13.0/compiler.36424714_0"
        /*0030*/ 	.string	"-arch sm_100 -m 64 "



//--------------------- .note.nv.cuinfo           --------------------------
	.section	.note.nv.cuinfo,"",@"SHT_NOTE"
	.sectionflags	@"SHF_NOTE_NV_CUINFO"
        /*0018*/ 	.short	0x0002
        /*001a*/ 	.short	0x0064
        /*001c*/ 	.short	0x0082
	.zero		2


//--------------------- .nv.info                  --------------------------
	.section	.nv.info,"",@"SHT_CUDA_INFO"
	.align	4


	//----- nvinfo : EIATTR_REGCOUNT
	.align		4
        /*0000*/ 	.byte	0x04, 0x2f
        /*0002*/ 	.short	(.L_1 - .L_0)
	.align		4
.L_0:
        /*0004*/ 	.word	index@(_Z14process_structP9my_struct)
        /*0008*/ 	.word	0x0000000a


	//----- nvinfo : EIATTR_FRAME_SIZE
	.align		4
.L_1:
        /*000c*/ 	.byte	0x04, 0x11
        /*000e*/ 	.short	(.L_3 - .L_2)
	.align		4
.L_2:
        /*0010*/ 	.word	index@(_Z14process_structP9my_struct)
        /*0014*/ 	.word	0x00000000


	//----- nvinfo : EIATTR_MIN_STACK_SIZE
	.align		4
.L_3:
        /*0018*/ 	.byte	0x04, 0x12
        /*001a*/ 	.short	(.L_5 - .L_4)
	.align		4
.L_4:
        /*001c*/ 	.word	index@(_Z14process_structP9my_struct)
        /*0020*/ 	.word	0x00000000
.L_5:


//--------------------- .nv.compat                --------------------------
	.section	.nv.compat,"",@"SHT_CUDA_COMPAT_INFO"
	.align	4
        /*0000*/ 	.byte	0x02, 0x09, 0x00, 0x00, 0x02, 0x02, 0x01, 0x00, 0x02, 0x05, 0x05, 0x00, 0x03, 0x07, 0x01, 0x01
        /*0010*/ 	.byte	0x02, 0x03, 0x00, 0x00, 0x02, 0x06, 0x01, 0x00, 0x04, 0x0b, 0x08, 0x00, 0x09, 0x00, 0x00, 0x00
        /*0020*/ 	.byte	0x00, 0x00, 0x00, 0x00


//--------------------- .nv.info._Z14process_structP9my_struct --------------------------
	.section	.nv.info._Z14process_structP9my_struct,"",@"SHT_CUDA_INFO"
	.sectionflags	@""
	.align	4


	//----- nvinfo : EIATTR_CUDA_API_VERSION
	.align		4
        /*0000*/ 	.byte	0x04, 0x37
        /*0002*/ 	.short	(.L_7 - .L_6)
.L_6:
        /*0004*/ 	.word	0x00000082


	//----- nvinfo : EIATTR_KPARAM_INFO
	.align		4
.L_7:
        /*0008*/ 	.byte	0x04, 0x17
        /*000a*/ 	.short	(.L_9 - .L_8)
.L_8:
        /*000c*/ 	.word	0x00000000
        /*0010*/ 	.short	0x0000
        /*0012*/ 	.short	0x0000
        /*0014*/ 	.byte	0x00, 0xf5, 0x21, 0x00


	//----- nvinfo : EIATTR_SPARSE_MMA_MASK
	.align		4
.L_9:
        /*0018*/ 	.byte	0x03, 0x50
        /*001a*/ 	.short	0x0000


	//----- nvinfo : EIATTR_MAXREG_COUNT
	.align		4
        /*001c*/ 	.byte	0x03, 0x1b
        /*001e*/ 	.short	0x00ff


	//----- nvinfo : EIATTR_MERCURY_ISA_VERSION
	.align		4
        /*0020*/ 	.byte	0x03, 0x5f
        /*0022*/ 	.short	0x0101


	//----- nvinfo : EIATTR_VRC_CTA_INIT_COUNT
	.align		4
        /*0024*/ 	.byte	0x02, 0x4a
	.zero		1
	.zero		1


	//----- nvinfo : EIATTR_EXIT_INSTR_OFFSETS
	.align		4
        /*0028*/ 	.byte	0x04, 0x1c
        /*002a*/ 	.short	(.L_11 - .L_10)


	//   ....[0]....
.L_10:
        /*002c*/ 	.word	0x00000090


	//----- nvinfo : EIATTR_CBANK_PARAM_SIZE
	.align		4
.L_11:
        /*0030*/ 	.byte	0x03, 0x19
        /*0032*/ 	.short	0x0008


	//----- nvinfo : EIATTR_PARAM_CBANK
	.align		4
        /*0034*/ 	.byte	0x04, 0x0a
        /*0036*/ 	.short	(.L_13 - .L_12)
	.align		4
.L_12:
        /*0038*/ 	.word	index@(.nv.constant0._Z14process_structP9my_struct)
        /*003c*/ 	.short	0x0380
        /*003e*/ 	.short	0x0008


	//----- nvinfo : EIATTR_SW_WAR
	.align		4
.L_13:
        /*0040*/ 	.byte	0x04, 0x36
        /*0042*/ 	.short	(.L_15 - .L_14)
.L_14:
        /*0044*/ 	.word	0x00000008
.L_15:


//--------------------- .nv.callgraph             --------------------------
	.section	.nv.callgraph,"",@"SHT_CUDA_CALLGRAPH"
	.align	4
	.sectionentsize	8
	.align		4
        /*0000*/ 	.word	0x00000000
	.align		4
        /*0004*/ 	.word	0xffffffff
	.align		4
        /*0008*/ 	.word	0x00000000
	.align		4
        /*000c*/ 	.word	0xfffffffe
	.align		4
        /*0010*/ 	.word	0x00000000
	.align		4
        /*0014*/ 	.word	0xfffffffd
	.align		4
        /*0018*/ 	.word	0x00000000
	.align		4
        /*001c*/ 	.word	0xfffffffc


//--------------------- .text._Z14process_structP9my_struct --------------------------
	.section	.text._Z14process_structP9my_struct,"ax",@progbits
	.align	128
        .global         _Z14process_structP9my_struct
        .type           _Z14process_structP9my_struct,@function
        .size           _Z14process_structP9my_struct,(.L_x_1 - _Z14process_structP9my_struct)
        .other          _Z14process_structP9my_struct,@"STO_CUDA_ENTRY STV_DEFAULT"
_Z14process_structP9my_struct:
.text._Z14process_structP9my_struct:
[----:B------:R-:W-:Y:S08]  /*0000*/  LDC R1, c[0x0][0x37c] ;  /* 0x0000df00ff017b82 */ /* 0x000ff00000000800 */
[----:B------:R-:W0:Y:S01]  /*0010*/  LDC.64 R2, c[0x0][0x380] ;  /* 0x0000e000ff027b82 */ /* 0x000e220000000a00 */
[----:B------:R-:W0:Y:S02]  /*0020*/  LDCU.64 UR4, c[0x0][0x358] ;  /* 0x00006b00ff0477ac */ /* 0x000e240008000a00 */
[----:B0-----:R-:W2:Y:S04]  /*0030*/  LDG.E R0, desc[UR4][R2.64] ;  /* 0x0000000402007981 */ /* 0x001ea8000c1e1900 */
[----:B------:R-:W3:Y:S01]  /*0040*/  LDG.E R4, desc[UR4][R2.64+0x4] ;  /* 0x0000040402047981 */ /* 0x000ee2000c1e1900 */
[----:B--2---:R-:W-:-:S02]  /*0050*/  IADD3 R5, PT, PT, R0, 0x1, RZ ;  /* 0x0000000100057810 */ /* 0x004fc40007ffe0ff */
[----:B---3--:R-:W-:-:S03]  /*0060*/  IADD3 R7, PT, PT, R4, 0x2, RZ ;  /* 0x0000000204077810 */ /* 0x008fc60007ffe0ff */
[----:B------:R-:W-:Y:S04]  /*0070*/  STG.E desc[UR4][R2.64], R5 ;  /* 0x0000000502007986 */ /* 0x000fe8000c101904 */
[----:B------:R-:W-:Y:S01]  /*0080*/  STG.E desc[UR4][R2.64+0x4], R7 ;  /* 0x0000040702007986 */ /* 0x000fe2000c101904 */
[----:B------:R-:W-:Y:S05]  /*0090*/  EXIT ;  /* 0x000000000000794d */ /* 0x000fea0003800000 */
.L_x_0:
[----:B------:R-:W-:-:S00]  /*00a0*/  BRA `(.L_x_0) ;  /* 0xfffffffc00fc7947 */ /* 0x000fc0000383ffff */
[----:B------:R-:W-:-:S00]  /*00b0*/  NOP ;  /* 0x0000000000007918 */ /* 0x000fc00000000000 */
        /* <DEDUP_REMOVED lines=12> */
.L_x_1:


//--------------------- .nv.shared.reserved.0     --------------------------
	.section	.nv.shared.reserved.0,"aw",@nobits
	.weak		__nv_reservedSMEM_offset_0_alias
	.size		__nv_reservedSMEM_offset_0_alias, 0, 64
	.other		__nv_reservedSMEM_offset_0_alias,@"STO_CUDA_RESERVED_SHARED STV_DEFAULT"
__nv_reservedSMEM_offset_0_alias:
	.zero		0
	.zero		64


//--------------------- .nv.constant0._Z14process_structP9my_struct --------------------------
	.section	.nv.constant0._Z14process_structP9my_struct,"a",@progbits
	.sectionflags	@""
	.align	4
.nv.constant0._Z14process_structP9my_struct:
	.zero		904


//--------------------- SYMBOLS --------------------------

	.type		.nv.reservedSmem.offset0,@object
	.size		.nv.reservedSmem.offset0,0x4
